//
// Generated by NVIDIA NVVM Compiler
//
// Compiler Build ID: CL-36424714
// Cuda compilation tools, release 13.0, V13.0.88
// Based on NVVM 20.0.0
//

.version 9.0
.target sm_100
.address_size 64

	// .globl	_Z17tiledMatrixKernelPfS_iii
// _ZZ17tiledMatrixKernelPfS_iiiE4tile has been demoted

.visible .entry _Z17tiledMatrixKernelPfS_iii(
	.param .u64 .ptr .align 1 _Z17tiledMatrixKernelPfS_iii_param_0,
	.param .u64 .ptr .align 1 _Z17tiledMatrixKernelPfS_iii_param_1,
	.param .u32 _Z17tiledMatrixKernelPfS_iii_param_2,
	.param .u32 _Z17tiledMatrixKernelPfS_iii_param_3,
	.param .u32 _Z17tiledMatrixKernelPfS_iii_param_4
)
{
	.reg .pred 	%p<6>;
	.reg .b32 	%r<20>;
	.reg .b32 	%f<3>;
	.reg .b64 	%rd<17>;
	// demoted variable
	.shared .align 4 .b8 _ZZ17tiledMatrixKernelPfS_iiiE4tile[1088];
	ld.param.u64 	%rd1, [_Z17tiledMatrixKernelPfS_iii_param_0];
	ld.param.u64 	%rd2, [_Z17tiledMatrixKernelPfS_iii_param_1];
	ld.param.u32 	%r5, [_Z17tiledMatrixKernelPfS_iii_param_2];
	ld.param.u32 	%r6, [_Z17tiledMatrixKernelPfS_iii_param_3];
	ld.param.u32 	%r4, [_Z17tiledMatrixKernelPfS_iii_param_4];
	mov.u32 	%r8, %ctaid.x;
	shl.b32 	%r9, %r8, 4;
	mov.u32 	%r10, %tid.x;
	add.s32 	%r1, %r9, %r10;
	mov.u32 	%r11, %ctaid.y;
	shl.b32 	%r12, %r11, 4;
	mov.u32 	%r13, %tid.y;
	add.s32 	%r14, %r12, %r13;
	setp.lt.s32 	%p2, %r1, %r5;
	setp.lt.s32 	%p3, %r14, %r6;
	and.pred  	%p1, %p2, %p3;
	mov.u32 	%r15, _ZZ17tiledMatrixKernelPfS_iiiE4tile;
	mad.lo.s32 	%r16, %r13, 68, %r15;
	shl.b32 	%r17, %r10, 2;
	add.s32 	%r3, %r16, %r17;
	not.pred 	%p4, %p1;
	@%p4 bra 	$L__BB0_2;
	cvta.to.global.u64 	%rd3, %rd1;
	mul.lo.s32 	%r18, %r4, %r14;
	cvt.s64.s32 	%rd4, %r18;
	shr.u64 	%rd5, %rd4, 2;
	cvt.s64.s32 	%rd6, %r1;
	add.s64 	%rd7, %rd5, %rd6;
	shl.b64 	%rd8, %rd7, 2;
	add.s64 	%rd9, %rd3, %rd8;
	ld.global.f32 	%f1, [%rd9];
	st.shared.f32 	[%r3], %f1;
$L__BB0_2:
	bar.sync 	0;
	@%p4 bra 	$L__BB0_4;
	ld.shared.f32 	%f2, [%r3];
	mul.lo.s32 	%r19, %r4, %r14;
	cvt.s64.s32 	%rd10, %r19;
	shr.u64 	%rd11, %rd10, 2;
	cvt.s64.s32 	%rd12, %r1;
	add.s64 	%rd13, %rd11, %rd12;
	cvta.to.global.u64 	%rd14, %rd2;
	shl.b64 	%rd15, %rd13, 2;
	add.s64 	%rd16, %rd14, %rd15;
	st.global.f32 	[%rd16], %f2;
$L__BB0_4:
	ret;

}


// ===== COMPILED SASS (sm_100) =====

	.target	sm_100

	.elftype	@"ET_EXEC"


//--------------------- .note.nv.tkinfo           --------------------------
	.section	.note.nv.tkinfo,"",@"SHT_NOTE"
	.sectionflags	@"SHF_NOTE_NV_TKINFO"
	.tkinfo
        /*0018*/ 	.word	0x00000002
        /*0030*/ 	.string	""
        /*0030*/ 	.string	"ptxas"
        /*0030*/ 	.string	"Cuda compilation tools, release 13.0, V13.0.88"
        /*0030*/ 	.string	"Build cuda_13.0.r13.0/compiler.36424714_0"
        /*0030*/ 	.string	"-arch sm_100 -m 64 "



//--------------------- .note.nv.cuinfo           --------------------------
	.section	.note.nv.cuinfo,"",@"SHT_NOTE"
	.sectionflags	@"SHF_NOTE_NV_CUINFO"
        /*0018*/ 	.short	0x0002
        /*001a*/ 	.short	0x0064
        /*001c*/ 	.short	0x0082
	.zero		2


//--------------------- .nv.info                  --------------------------
	.section	.nv.info,"",@"SHT_CUDA_INFO"
	.align	4


	//----- nvinfo : EIATTR_REGCOUNT
	.align		4
        /*0000*/ 	.byte	0x04, 0x2f
        /*0002*/ 	.short	(.L_1 - .L_0)
	.align		4
.L_0:
        /*0004*/ 	.word	index@(_Z17tiledMatrixKernelPfS_iii)
        /*0008*/ 	.word	0x0000000e


	//----- nvinfo : EIATTR_FRAME_SIZE
	.align		4
.L_1:
        /*000c*/ 	.byte	0x04, 0x11
        /*000e*/ 	.short	(.L_3 - .L_2)
	.align		4
.L_2:
        /*0010*/ 	.word	index@(_Z17tiledMatrixKernelPfS_iii)
        /*0014*/ 	.word	0x00000000


	//----- nvinfo : EIATTR_MIN_STACK_SIZE
	.align		4
.L_3:
        /*0018*/ 	.byte	0x04, 0x12
        /*001a*/ 	.short	(.L_5 - .L_4)
	.align		4
.L_4:
        /*001c*/ 	.word	index@(_Z17tiledMatrixKernelPfS_iii)
        /*0020*/ 	.word	0x00000000
.L_5:


//--------------------- .nv.compat                --------------------------
	.section	.nv.compat,"",@"SHT_CUDA_COMPAT_INFO"
	.align	4
        /*0000*/ 	.byte	0x02, 0x09, 0x00, 0x00, 0x02, 0x02, 0x01, 0x00, 0x02, 0x05, 0x05, 0x00, 0x03, 0x07, 0x01, 0x01
        /*0010*/ 	.byte	0x02, 0x03, 0x00, 0x00, 0x02, 0x06, 0x01, 0x00, 0x04, 0x0b, 0x08, 0x00, 0x09, 0x00, 0x00, 0x00
        /*0020*/ 	.byte	0x00, 0x00, 0x00, 0x00


//--------------------- .nv.info._Z17tiledMatrixKernelPfS_iii --------------------------
	.section	.nv.info._Z17tiledMatrixKernelPfS_iii,"",@"SHT_CUDA_INFO"
	.sectionflags	@""
	.align	4


	//----- nvinfo : EIATTR_CUDA_API_VERSION
	.align		4
        /*0000*/ 	.byte	0x04, 0x37
        /*0002*/ 	.short	(.L_7 - .L_6)
.L_6:
        /*0004*/ 	.word	0x00000082


	//----- nvinfo : EIATTR_KPARAM_INFO
	.align		4
.L_7:
        /*0008*/ 	.byte	0x04, 0x17
        /*000a*/ 	.short	(.L_9 - .L_8)
.L_8:
        /*000c*/ 	.word	0x00000000
        /*0010*/ 	.short	0x0004
        /*0012*/ 	.short	0x0018
        /*0014*/ 	.byte	0x00, 0xf0, 0x11, 0x00


	//----- nvinfo : EIATTR_KPARAM_INFO
	.align		4
.L_9:
        /*0018*/ 	.byte	0x04, 0x17
        /*001a*/ 	.short	(.L_11 - .L_10)
.L_10:
        /*001c*/ 	.word	0x00000000
        /*0020*/ 	.short	0x0003
        /*0022*/ 	.short	0x0014
        /*0024*/ 	.byte	0x00, 0xf0, 0x11, 0x00


	//----- nvinfo : EIATTR_KPARAM_INFO
	.align		4
.L_11:
        /*0028*/ 	.byte	0x04, 0x17
        /*002a*/ 	.short	(.L_13 - .L_12)
.L_12:
        /*002c*/ 	.word	0x00000000
        /*0030*/ 	.short	0x0002
        /*0032*/ 	.short	0x0010
        /*0034*/ 	.byte	0x00, 0xf0, 0x11, 0x00


	//----- nvinfo : EIATTR_KPARAM_INFO
	.align		4
.L_13:
        /*0038*/ 	.byte	0x04, 0x17
        /*003a*/ 	.short	(.L_15 - .L_14)
.L_14:
        /*003c*/ 	.word	0x00000000
        /*0040*/ 	.short	0x0001
        /*0042*/ 	.short	0x0008
        /*0044*/ 	.byte	0x00, 0xf5, 0x21, 0x00


	//----- nvinfo : EIATTR_KPARAM_INFO
	.align		4
.L_15:
        /*0048*/ 	.byte	0x04, 0x17
        /*004a*/ 	.short	(.L_17 - .L_16)
.L_16:
        /*004c*/ 	.word	0x00000000
        /*0050*/ 	.short	0x0000
        /*0052*/ 	.short	0x0000
        /*0054*/ 	.byte	0x00, 0xf5, 0x21, 0x00


	//----- nvinfo : EIATTR_SPARSE_MMA_MASK
	.align		4
.L_17:
        /*0058*/ 	.byte	0x03, 0x50
        /*005a*/ 	.short	0x0000


	//----- nvinfo : EIATTR_MAXREG_COUNT
	.align		4
        /*005c*/ 	.byte	0x03, 0x1b
        /*005e*/ 	.short	0x00ff


	//----- nvinfo : EIATTR_NUM_BARRIERS
	.align		4
        /*0060*/ 	.byte	0x02, 0x4c
        /*0062*/ 	.byte	0x01
	.zero		1


	//----- nvinfo : EIATTR_MERCURY_ISA_VERSION
	.align		4
        /*0064*/ 	.byte	0x03, 0x5f
        /*0066*/ 	.short	0x0101


	//----- nvinfo : EIATTR_VRC_CTA_INIT_COUNT
	.align		4
        /*0068*/ 	.byte	0x02, 0x4a
	.zero		1
	.zero		1


	//----- nvinfo : EIATTR_EXIT_INSTR_OFFSETS
	.align		4
        /*006c*/ 	.byte	0x04, 0x1c
        /*006e*/ 	.short	(.L_19 - .L_18)


	//   ....[0]....
.L_18:
        /*0070*/ 	.word	0x000001d0


	//   ....[1]....
        /*0074*/ 	.word	0x000002a0


	//----- nvinfo : EIATTR_CBANK_PARAM_SIZE
	.align		4
.L_19:
        /*0078*/ 	.byte	0x03, 0x19
        /*007a*/ 	.short	0x001c


	//----- nvinfo : EIATTR_PARAM_CBANK
	.align		4
        /*007c*/ 	.byte	0x04, 0x0a
        /*007e*/ 	.short	(.L_21 - .L_20)
	.align		4
.L_20:
        /*0080*/ 	.word	index@(.nv.constant0._Z17tiledMatrixKernelPfS_iii)
        /*0084*/ 	.short	0x0380
        /*0086*/ 	.short	0x001c


	//----- nvinfo : EIATTR_SW_WAR
	.align		4
.L_21:
        /*0088*/ 	.byte	0x04, 0x36
        /*008a*/ 	.short	(.L_23 - .L_22)
.L_22:
        /*008c*/ 	.word	0x00000008
.L_23:


//--------------------- .nv.callgraph             --------------------------
	.section	.nv.callgraph,"",@"SHT_CUDA_CALLGRAPH"
	.align	4
	.sectionentsize	8
	.align		4
        /*0000*/ 	.word	0x00000000
	.align		4
        /*0004*/ 	.word	0xffffffff
	.align		4
        /*0008*/ 	.word	0x00000000
	.align		4
        /*000c*/ 	.word	0xfffffffe
	.align		4
        /*0010*/ 	.word	0x00000000
	.align		4
        /*0014*/ 	.word	0xfffffffd
	.align		4
        /*0018*/ 	.word	0x00000000
	.align		4
        /*001c*/ 	.word	0xfffffffc


//--------------------- .text._Z17tiledMatrixKernelPfS_iii --------------------------
	.section	.text._Z17tiledMatrixKernelPfS_iii,"ax",@progbits
	.align	128
        .global         _Z17tiledMatrixKernelPfS_iii
        .type           _Z17tiledMatrixKernelPfS_iii,@function
        .size           _Z17tiledMatrixKernelPfS_iii,(.L_x_1 - _Z17tiledMatrixKernelPfS_iii)
        .other          _Z17tiledMatrixKernelPfS_iii,@"STO_CUDA_ENTRY STV_DEFAULT"
_Z17tiledMatrixKernelPfS_iii:
.text._Z17tiledMatrixKernelPfS_iii:
[----:B------:R-:W-:Y:S01]  /*0000*/  LDC R1, c[0x0][0x37c] ;  /* 0x0000df00ff017b82 */ /* 0x000fe20000000800 */
[----:B------:R-:W0:Y:S01]  /*0010*/  S2R R4, SR_CTAID.Y ;  /* 0x0000000000047919 */ /* 0x000e220000002600 */
[----:B------:R-:W1:Y:S01]  /*0020*/  LDCU.64 UR4, c[0x0][0x390] ;  /* 0x00007200ff0477ac */ /* 0x000e620008000a00 */
[----:B------:R-:W0:Y:S01]  /*0030*/  S2R R8, SR_TID.Y ;  /* 0x0000000000087919 */ /* 0x000e220000002200 */
[----:B------:R-:W2:Y:S01]  /*0040*/  S2R R0, SR_CTAID.X ;  /* 0x0000000000007919 */ /* 0x000ea20000002500 */
[----:B------:R-:W2:Y:S01]  /*0050*/  S2R R7, SR_TID.X ;  /* 0x0000000000077919 */ /* 0x000ea20000002100 */
[----:B0-----:R-:W-:-:S05]  /*0060*/  IMAD R4, R4, 0x10, R8 ;  /* 0x0000001004047824 */ /* 0x001fca00078e0208 */
[----:B-1----:R-:W-:Y:S01]  /*0070*/  ISETP.GE.AND P0, PT, R4, UR5, PT ;  /* 0x0000000504007c0c */ /* 0x002fe2000bf06270 */
[----:B--2---:R-:W-:-:S05]  /*0080*/  IMAD R0, R0, 0x10, R7 ;  /* 0x0000001000007824 */ /* 0x004fca00078e0207 */
[----:B------:R-:W-:Y:S01]  /*0090*/  ISETP.LT.AND P0, PT, R0, UR4, !P0 ;  /* 0x0000000400007c0c */ /* 0x000fe2000c701270 */
[----:B------:R-:W0:-:S12]  /*00a0*/  LDCU.64 UR4, c[0x0][0x358] ;  /* 0x00006b00ff0477ac */ /* 0x000e180008000a00 */
[----:B------:R-:W1:Y:S08]  /*00b0*/  @P0 LDC R3, c[0x0][0x398] ;  /* 0x0000e600ff030b82 */ /* 0x000e700000000800 */
[----:B------:R-:W2:Y:S01]  /*00c0*/  @P0 LDC.64 R10, c[0x0][0x380] ;  /* 0x0000e000ff0a0b82 */ /* 0x000ea20000000a00 */
[----:B-1----:R-:W-:-:S05]  /*00d0*/  @P0 IMAD R2, R4, R3, RZ ;  /* 0x0000000304020224 */ /* 0x002fca00078e02ff */
[----:B------:R-:W-:-:S04]  /*00e0*/  @P0 SHF.R.S32.HI R3, RZ, 0x1f, R2 ;  /* 0x0000001fff030819 */ /* 0x000fc80000011402 */
[--C-:B------:R-:W-:Y:S02]  /*00f0*/  @P0 SHF.R.U64 R5, R2, 0x2, R3.reuse ;  /* 0x0000000202050819 */ /* 0x100fe40000001203 */
[----:B------:R-:W-:Y:S02]  /*0100*/  @P0 SHF.R.U32.HI R9, RZ, 0x2, R3 ;  /* 0x00000002ff090819 */ /* 0x000fe40000011603 */
[----:B------:R-:W-:-:S04]  /*0110*/  @P0 IADD3 R3, P1, PT, R0, R5, RZ ;  /* 0x0000000500030210 */ /* 0x000fc80007f3e0ff */
[----:B------:R-:W-:Y:S02]  /*0120*/  @P0 LEA.HI.X.SX32 R6, R0, R9, 0x1, P1 ;  /* 0x0000000900060211 */ /* 0x000fe400008f0eff */
[----:B--2---:R-:W-:-:S04]  /*0130*/  @P0 LEA R2, P1, R3, R10, 0x2 ;  /* 0x0000000a03020211 */ /* 0x004fc800078210ff */
[----:B------:R-:W-:-:S05]  /*0140*/  @P0 LEA.HI.X R3, R3, R11, R6, 0x2, P1 ;  /* 0x0000000b03030211 */ /* 0x000fca00008f1406 */
[----:B0-----:R-:W2:Y:S01]  /*0150*/  @P0 LDG.E R2, desc[UR4][R2.64] ;  /* 0x0000000402020981 */ /* 0x001ea2000c1e1900 */
[----:B------:R-:W-:Y:S01]  /*0160*/  MOV R5, 0x400 ;  /* 0x0000040000057802 */ /* 0x000fe20000000f00 */
[----:B------:R-:W0:Y:S03]  /*0170*/  S2R R6, SR_CgaCtaId ;  /* 0x0000000000067919 */ /* 0x000e260000008800 */
[----:B0-----:R-:W-:-:S05]  /*0180*/  LEA R5, R6, R5, 0x18 ;  /* 0x0000000506057211 */ /* 0x001fca00078ec0ff */
[----:B------:R-:W-:-:S04]  /*0190*/  IMAD R5, R8, 0x44, R5 ;  /* 0x0000004408057824 */ /* 0x000fc800078e0205 */
[----:B------:R-:W-:-:S05]  /*01a0*/  IMAD R5, R7, 0x4, R5 ;  /* 0x0000000407057824 */ /* 0x000fca00078e0205 */
[----:B--2---:R0:W-:Y:S01]  /*01b0*/  @P0 STS [R5], R2 ;  /* 0x0000000205000388 */ /* 0x0041e20000000800 */
[----:B------:R-:W-:Y:S06]  /*01c0*/  BAR.SYNC.DEFER_BLOCKING 0x0 ;  /* 0x0000000000007b1d */ /* 0x000fec0000010000 */
[----:B------:R-:W-:Y:S05]  /*01d0*/  @!P0 EXIT ;  /* 0x000000000000894d */ /* 0x000fea0003800000 */
[----:B------:R-:W1:Y:S01]  /*01e0*/  LDCU UR8, c[0x0][0x398] ;  /* 0x00007300ff0877ac */ /* 0x000e620008000800 */
[----:B0-----:R-:W0:Y:S01]  /*01f0*/  LDS R5, [R5] ;  /* 0x0000000005057984 */ /* 0x001e220000000800 */
[----:B------:R-:W2:Y:S01]  /*0200*/  LDCU.64 UR6, c[0x0][0x388] ;  /* 0x00007100ff0677ac */ /* 0x000ea20008000a00 */
[----:B-1----:R-:W-:-:S05]  /*0210*/  IMAD R4, R4, UR8, RZ ;  /* 0x0000000804047c24 */ /* 0x002fca000f8e02ff */
[----:B------:R-:W-:-:S04]  /*0220*/  SHF.R.S32.HI R3, RZ, 0x1f, R4 ;  /* 0x0000001fff037819 */ /* 0x000fc80000011404 */
[--C-:B------:R-:W-:Y:S02]  /*0230*/  SHF.R.U64 R7, R4, 0x2, R3.reuse ;  /* 0x0000000204077819 */ /* 0x100fe40000001203 */
[----:B------:R-:W-:Y:S02]  /*0240*/  SHF.R.U32.HI R3, RZ, 0x2, R3 ;  /* 0x00000002ff037819 */ /* 0x000fe40000011603 */
[----:B------:R-:W-:-:S04]  /*0250*/  IADD3 R7, P0, PT, R0, R7, RZ ;  /* 0x0000000700077210 */ /* 0x000fc80007f1e0ff */
[----:B------:R-:W-:Y:S02]  /*0260*/  LEA.HI.X.SX32 R0, R0, R3, 0x1, P0 ;  /* 0x0000000300007211 */ /* 0x000fe400000f0eff */
[----:B--2---:R-:W-:-:S04]  /*0270*/  LEA R2, P0, R7, UR6, 0x2 ;  /* 0x0000000607027c11 */ /* 0x004fc8000f8010ff */
[----:B------:R-:W-:-:S05]  /*0280*/  LEA.HI.X R3, R7, UR7, R0, 0x2, P0 ;  /* 0x0000000707037c11 */ /* 0x000fca00080f1400 */
[----:B0-----:R-:W-:Y:S01]  /*0290*/  STG.E desc[UR4][R2.64], R5 ;  /* 0x0000000502007986 */ /* 0x001fe2000c101904 */
[----:B------:R-:W-:Y:S05]  /*02a0*/  EXIT ;  /* 0x000000000000794d */ /* 0x000fea0003800000 */
.L_x_0:
[----:B------:R-:W-:-:S00]  /*02b0*/  BRA `(.L_x_0) ;  /* 0xfffffffc00fc7947 */ /* 0x000fc0000383ffff */
[----:B------:R-:W-:-:S00]  /*02c0*/  NOP ;  /* 0x0000000000007918 */ /* 0x000fc00000000000 */
        /* <DEDUP_REMOVED lines=11> */
.L_x_1:


//--------------------- .nv.shared._Z17tiledMatrixKernelPfS_iii --------------------------
	.section	.nv.shared._Z17tiledMatrixKernelPfS_iii,"aw",@nobits
	.sectionflags	@""
	.align	4
.nv.shared._Z17tiledMatrixKernelPfS_iii:
	.zero		2112


//--------------------- .nv.shared.reserved.0     --------------------------
	.section	.nv.shared.reserved.0,"aw",@nobits
	.weak		__nv_reservedSMEM_offset_0_alias
	.size		__nv_reservedSMEM_offset_0_alias, 0, 64
	.other		__nv_reservedSMEM_offset_0_alias,@"STO_CUDA_RESERVED_SHARED STV_DEFAULT"
__nv_reservedSMEM_offset_0_alias:
	.zero		0
	.zero		64


//--------------------- .nv.constant0._Z17tiledMatrixKernelPfS_iii --------------------------
	.section	.nv.constant0._Z17tiledMatrixKernelPfS_iii,"a",@progbits
	.sectionflags	@""
	.align	4
.nv.constant0._Z17tiledMatrixKernelPfS_iii:
	.zero		924


//--------------------- SYMBOLS --------------------------

	.type		.nv.reservedSmem.offset0,@object
	.size		.nv.reservedSmem.offset0,0x4
	.type		.nv.reservedSmem.cap,@object
	.size		.nv.reservedSmem.cap,0x4
